//
// Generated by NVIDIA NVVM Compiler
//
// Compiler Build ID: CL-36424714
// Cuda compilation tools, release 13.0, V13.0.88
// Based on NVVM 20.0.0
//

.version 9.0
.target sm_100
.address_size 64

	// .globl	_Z13matrixProduct6MatrixS_S_

.visible .entry _Z13matrixProduct6MatrixS_S_(
	.param .align 8 .b8 _Z13matrixProduct6MatrixS_S__param_0[16],
	.param .align 8 .b8 _Z13matrixProduct6MatrixS_S__param_1[16],
	.param .align 8 .b8 _Z13matrixProduct6MatrixS_S__param_2[16]
)
{
	.reg .pred 	%p<9>;
	.reg .b32 	%r<103>;
	.reg .b64 	%rd<53>;

	ld.param.u64 	%rd6, [_Z13matrixProduct6MatrixS_S__param_2+8];
	ld.param.u32 	%r2, [_Z13matrixProduct6MatrixS_S__param_1];
	ld.param.u32 	%r1, [_Z13matrixProduct6MatrixS_S__param_0];
	ld.param.u64 	%rd7, [_Z13matrixProduct6MatrixS_S__param_1+8];
	ld.param.u64 	%rd8, [_Z13matrixProduct6MatrixS_S__param_0+8];
	ld.param.v2.u32 	{%r32, %r33}, [_Z13matrixProduct6MatrixS_S__param_2];
	cvta.to.global.u64 	%rd1, %rd8;
	cvta.to.global.u64 	%rd2, %rd7;
	mov.u32 	%r3, %ctaid.x;
	mov.u32 	%r4, %ctaid.y;
	setp.lt.s32 	%p1, %r1, 0;
	mov.b32 	%r102, 0;
	@%p1 bra 	$L__BB0_12;
	mul.lo.s32 	%r5, %r1, %r3;
	add.s32 	%r6, %r1, 1;
	and.b32  	%r7, %r6, 7;
	setp.lt.u32 	%p2, %r1, 7;
	mov.b32 	%r102, 0;
	mov.u32 	%r98, %r102;
	@%p2 bra 	$L__BB0_4;
	and.b32  	%r98, %r6, -8;
	neg.s32 	%r91, %r98;
	shl.b32 	%r10, %r2, 3;
	mul.wide.u32 	%rd9, %r5, 4;
	add.s64 	%rd10, %rd9, %rd1;
	add.s64 	%rd52, %rd10, 16;
	mov.b32 	%r102, 0;
	mul.wide.s32 	%rd13, %r2, 4;
	mov.u32 	%r90, %r4;
$L__BB0_3:
	.pragma "nounroll";
	ld.global.u32 	%r38, [%rd52+-16];
	mul.wide.s32 	%rd11, %r90, 4;
	add.s64 	%rd12, %rd2, %rd11;
	ld.global.u32 	%r39, [%rd12];
	mad.lo.s32 	%r40, %r39, %r38, %r102;
	ld.global.u32 	%r41, [%rd52+-12];
	add.s64 	%rd14, %rd12, %rd13;
	ld.global.u32 	%r42, [%rd14];
	mad.lo.s32 	%r43, %r42, %r41, %r40;
	ld.global.u32 	%r44, [%rd52+-8];
	add.s64 	%rd15, %rd14, %rd13;
	ld.global.u32 	%r45, [%rd15];
	mad.lo.s32 	%r46, %r45, %r44, %r43;
	ld.global.u32 	%r47, [%rd52+-4];
	add.s64 	%rd16, %rd15, %rd13;
	ld.global.u32 	%r48, [%rd16];
	mad.lo.s32 	%r49, %r48, %r47, %r46;
	ld.global.u32 	%r50, [%rd52];
	add.s64 	%rd17, %rd16, %rd13;
	ld.global.u32 	%r51, [%rd17];
	mad.lo.s32 	%r52, %r51, %r50, %r49;
	ld.global.u32 	%r53, [%rd52+4];
	add.s64 	%rd18, %rd17, %rd13;
	ld.global.u32 	%r54, [%rd18];
	mad.lo.s32 	%r55, %r54, %r53, %r52;
	ld.global.u32 	%r56, [%rd52+8];
	add.s64 	%rd19, %rd18, %rd13;
	ld.global.u32 	%r57, [%rd19];
	mad.lo.s32 	%r58, %r57, %r56, %r55;
	ld.global.u32 	%r59, [%rd52+12];
	add.s64 	%rd20, %rd19, %rd13;
	ld.global.u32 	%r60, [%rd20];
	mad.lo.s32 	%r102, %r60, %r59, %r58;
	add.s32 	%r91, %r91, 8;
	add.s32 	%r90, %r90, %r10;
	add.s64 	%rd52, %rd52, 32;
	setp.ne.s32 	%p3, %r91, 0;
	@%p3 bra 	$L__BB0_3;
$L__BB0_4:
	setp.eq.s32 	%p4, %r7, 0;
	@%p4 bra 	$L__BB0_12;
	setp.lt.u32 	%p5, %r7, 4;
	@%p5 bra 	$L__BB0_7;
	add.s32 	%r62, %r98, %r5;
	mul.wide.u32 	%rd21, %r62, 4;
	add.s64 	%rd22, %rd1, %rd21;
	ld.global.u32 	%r63, [%rd22];
	mad.lo.s32 	%r64, %r98, %r2, %r4;
	mul.wide.s32 	%rd23, %r64, 4;
	add.s64 	%rd24, %rd2, %rd23;
	ld.global.u32 	%r65, [%rd24];
	mad.lo.s32 	%r66, %r65, %r63, %r102;
	cvt.u64.u32 	%rd25, %r5;
	cvt.u64.u32 	%rd26, %r98;
	add.s64 	%rd27, %rd26, %rd25;
	shl.b64 	%rd28, %rd27, 2;
	add.s64 	%rd29, %rd1, %rd28;
	ld.global.u32 	%r67, [%rd29+4];
	mul.wide.s32 	%rd30, %r2, 4;
	add.s64 	%rd31, %rd24, %rd30;
	ld.global.u32 	%r68, [%rd31];
	mad.lo.s32 	%r69, %r68, %r67, %r66;
	ld.global.u32 	%r70, [%rd29+8];
	add.s64 	%rd32, %rd31, %rd30;
	ld.global.u32 	%r71, [%rd32];
	mad.lo.s32 	%r72, %r71, %r70, %r69;
	ld.global.u32 	%r73, [%rd29+12];
	add.s64 	%rd33, %rd32, %rd30;
	ld.global.u32 	%r74, [%rd33];
	mad.lo.s32 	%r102, %r74, %r73, %r72;
	add.s32 	%r98, %r98, 4;
$L__BB0_7:
	and.b32  	%r76, %r6, 3;
	setp.eq.s32 	%p6, %r76, 0;
	@%p6 bra 	$L__BB0_12;
	setp.eq.s32 	%p7, %r76, 1;
	@%p7 bra 	$L__BB0_10;
	add.s32 	%r77, %r98, %r5;
	mul.wide.u32 	%rd34, %r77, 4;
	add.s64 	%rd35, %rd1, %rd34;
	ld.global.u32 	%r78, [%rd35];
	mad.lo.s32 	%r79, %r98, %r2, %r4;
	mul.wide.s32 	%rd36, %r79, 4;
	add.s64 	%rd37, %rd2, %rd36;
	ld.global.u32 	%r80, [%rd37];
	mad.lo.s32 	%r81, %r80, %r78, %r102;
	cvt.u64.u32 	%rd38, %r5;
	cvt.u64.u32 	%rd39, %r98;
	add.s64 	%rd40, %rd39, %rd38;
	shl.b64 	%rd41, %rd40, 2;
	add.s64 	%rd42, %rd1, %rd41;
	ld.global.u32 	%r82, [%rd42+4];
	mul.wide.s32 	%rd43, %r2, 4;
	add.s64 	%rd44, %rd37, %rd43;
	ld.global.u32 	%r83, [%rd44];
	mad.lo.s32 	%r102, %r83, %r82, %r81;
	add.s32 	%r98, %r98, 2;
$L__BB0_10:
	and.b32  	%r84, %r1, 1;
	setp.eq.b32 	%p8, %r84, 1;
	@%p8 bra 	$L__BB0_12;
	add.s32 	%r85, %r98, %r5;
	mul.wide.u32 	%rd45, %r85, 4;
	add.s64 	%rd46, %rd1, %rd45;
	ld.global.u32 	%r86, [%rd46];
	mad.lo.s32 	%r87, %r98, %r2, %r4;
	mul.wide.s32 	%rd47, %r87, 4;
	add.s64 	%rd48, %rd2, %rd47;
	ld.global.u32 	%r88, [%rd48];
	mad.lo.s32 	%r102, %r88, %r86, %r102;
$L__BB0_12:
	cvta.to.global.u64 	%rd49, %rd6;
	mad.lo.s32 	%r89, %r32, %r3, %r4;
	mul.wide.s32 	%rd50, %r89, 4;
	add.s64 	%rd51, %rd49, %rd50;
	st.global.u32 	[%rd51], %r102;
	ret;

}


// ===== COMPILED SASS (sm_100) =====

	.target	sm_100

	.elftype	@"ET_EXEC"


//--------------------- .note.nv.tkinfo           --------------------------
	.section	.note.nv.tkinfo,"",@"SHT_NOTE"
	.sectionflags	@"SHF_NOTE_NV_TKINFO"
	.tkinfo
        /*0018*/ 	.word	0x00000002
        /*0030*/ 	.string	""
        /*0030*/ 	.string	"ptxas"
        /*0030*/ 	.string	"Cuda compilation tools, release 13.0, V13.0.88"
        /*0030*/ 	.string	"Build cuda_13.0.r13.0/compiler.36424714_0"
        /*0030*/ 	.string	"-arch sm_100 -m 64 "



//--------------------- .note.nv.cuinfo           --------------------------
	.section	.note.nv.cuinfo,"",@"SHT_NOTE"
	.sectionflags	@"SHF_NOTE_NV_CUINFO"
        /*0018*/ 	.short	0x0002
        /*001a*/ 	.short	0x0064
        /*001c*/ 	.short	0x0082
	.zero		2


//--------------------- .nv.info                  --------------------------
	.section	.nv.info,"",@"SHT_CUDA_INFO"
	.align	4


	//----- nvinfo : EIATTR_REGCOUNT
	.align		4
        /*0000*/ 	.byte	0x04, 0x2f
        /*0002*/ 	.short	(.L_1 - .L_0)
	.align		4
.L_0:
        /*0004*/ 	.word	index@(_Z13matrixProduct6MatrixS_S_)
        /*0008*/ 	.word	0x00000020


	//----- nvinfo : EIATTR_FRAME_SIZE
	.align		4
.L_1:
        /*000c*/ 	.byte	0x04, 0x11
        /*000e*/ 	.short	(.L_3 - .L_2)
	.align		4
.L_2:
        /*0010*/ 	.word	index@(_Z13matrixProduct6MatrixS_S_)
        /*0014*/ 	.word	0x00000000


	//----- nvinfo : EIATTR_MIN_STACK_SIZE
	.align		4
.L_3:
        /*0018*/ 	.byte	0x04, 0x12
        /*001a*/ 	.short	(.L_5 - .L_4)
	.align		4
.L_4:
        /*001c*/ 	.word	index@(_Z13matrixProduct6MatrixS_S_)
        /*0020*/ 	.word	0x00000000
.L_5:


//--------------------- .nv.compat                --------------------------
	.section	.nv.compat,"",@"SHT_CUDA_COMPAT_INFO"
	.align	4
        /*0000*/ 	.byte	0x02, 0x09, 0x00, 0x00, 0x02, 0x02, 0x01, 0x00, 0x02, 0x05, 0x05, 0x00, 0x03, 0x07, 0x01, 0x01
        /*0010*/ 	.byte	0x02, 0x03, 0x00, 0x00, 0x02, 0x06, 0x01, 0x00, 0x04, 0x0b, 0x08, 0x00, 0x09, 0x00, 0x00, 0x00
        /*0020*/ 	.byte	0x00, 0x00, 0x00, 0x00


//--------------------- .nv.info._Z13matrixProduct6MatrixS_S_ --------------------------
	.section	.nv.info._Z13matrixProduct6MatrixS_S_,"",@"SHT_CUDA_INFO"
	.sectionflags	@""
	.align	4


	//----- nvinfo : EIATTR_CUDA_API_VERSION
	.align		4
        /*0000*/ 	.byte	0x04, 0x37
        /*0002*/ 	.short	(.L_7 - .L_6)
.L_6:
        /*0004*/ 	.word	0x00000082


	//----- nvinfo : EIATTR_KPARAM_INFO
	.align		4
.L_7:
        /*0008*/ 	.byte	0x04, 0x17
        /*000a*/ 	.short	(.L_9 - .L_8)
.L_8:
        /*000c*/ 	.word	0x00000000
        /*0010*/ 	.short	0x0002
        /*0012*/ 	.short	0x0020
        /*0014*/ 	.byte	0x00, 0xf0, 0x41, 0x00


	//----- nvinfo : EIATTR_KPARAM_INFO
	.align		4
.L_9:
        /*0018*/ 	.byte	0x04, 0x17
        /*001a*/ 	.short	(.L_11 - .L_10)
.L_10:
        /*001c*/ 	.word	0x00000000
        /*0020*/ 	.short	0x0001
        /*0022*/ 	.short	0x0010
        /*0024*/ 	.byte	0x00, 0xf0, 0x41, 0x00


	//----- nvinfo : EIATTR_KPARAM_INFO
	.align		4
.L_11:
        /*0028*/ 	.byte	0x04, 0x17
        /*002a*/ 	.short	(.L_13 - .L_12)
.L_12:
        /*002c*/ 	.word	0x00000000
        /*0030*/ 	.short	0x0000
        /*0032*/ 	.short	0x0000
        /*0034*/ 	.byte	0x00, 0xf0, 0x41, 0x00


	//----- nvinfo : EIATTR_SPARSE_MMA_MASK
	.align		4
.L_13:
        /*0038*/ 	.byte	0x03, 0x50
        /*003a*/ 	.short	0x0000


	//----- nvinfo : EIATTR_MAXREG_COUNT
	.align		4
        /*003c*/ 	.byte	0x03, 0x1b
        /*003e*/ 	.short	0x00ff


	//----- nvinfo : EIATTR_MERCURY_ISA_VERSION
	.align		4
        /*0040*/ 	.byte	0x03, 0x5f
        /*0042*/ 	.short	0x0101


	//----- nvinfo : EIATTR_VRC_CTA_INIT_COUNT
	.align		4
        /*0044*/ 	.byte	0x02, 0x4a
	.zero		1
	.zero		1


	//----- nvinfo : EIATTR_EXIT_INSTR_OFFSETS
	.align		4
        /*0048*/ 	.byte	0x04, 0x1c
        /*004a*/ 	.short	(.L_15 - .L_14)


	//   ....[0]....
.L_14:
        /*004c*/ 	.word	0x000008d0


	//----- nvinfo : EIATTR_CBANK_PARAM_SIZE
	.align		4
.L_15:
        /*0050*/ 	.byte	0x03, 0x19
        /*0052*/ 	.short	0x0030


	//----- nvinfo : EIATTR_PARAM_CBANK
	.align		4
        /*0054*/ 	.byte	0x04, 0x0a
        /*0056*/ 	.short	(.L_17 - .L_16)
	.align		4
.L_16:
        /*0058*/ 	.word	index@(.nv.constant0._Z13matrixProduct6MatrixS_S_)
        /*005c*/ 	.short	0x0380
        /*005e*/ 	.short	0x0030


	//----- nvinfo : EIATTR_SW_WAR
	.align		4
.L_17:
        /*0060*/ 	.byte	0x04, 0x36
        /*0062*/ 	.short	(.L_19 - .L_18)
.L_18:
        /*0064*/ 	.word	0x00000008
.L_19:


//--------------------- .nv.callgraph             --------------------------
	.section	.nv.callgraph,"",@"SHT_CUDA_CALLGRAPH"
	.align	4
	.sectionentsize	8
	.align		4
        /*0000*/ 	.word	0x00000000
	.align		4
        /*0004*/ 	.word	0xffffffff
	.align		4
        /*0008*/ 	.word	0x00000000
	.align		4
        /*000c*/ 	.word	0xfffffffe
	.align		4
        /*0010*/ 	.word	0x00000000
	.align		4
        /*0014*/ 	.word	0xfffffffd
	.align		4
        /*0018*/ 	.word	0x00000000
	.align		4
        /*001c*/ 	.word	0xfffffffc


//--------------------- .text._Z13matrixProduct6MatrixS_S_ --------------------------
	.section	.text._Z13matrixProduct6MatrixS_S_,"ax",@progbits
	.align	128
        .global         _Z13matrixProduct6MatrixS_S_
        .type           _Z13matrixProduct6MatrixS_S_,@function
        .size           _Z13matrixProduct6MatrixS_S_,(.L_x_6 - _Z13matrixProduct6MatrixS_S_)
        .other          _Z13matrixProduct6MatrixS_S_,@"STO_CUDA_ENTRY STV_DEFAULT"
_Z13matrixProduct6MatrixS_S_:
.text._Z13matrixProduct6MatrixS_S_:
[----:B------:R-:W-:Y:S01]  /*0000*/  LDC R1, c[0x0][0x37c] ;  /* 0x0000df00ff017b82 */ /* 0x000fe20000000800 */
[----:B------:R-:W0:Y:S01]  /*0010*/  LDCU UR7, c[0x0][0x380] ;  /* 0x00007000ff0777ac */ /* 0x000e220008000800 */
[----:B------:R-:W1:Y:S06]  /*0020*/  S2R R0, SR_CTAID.Y ;  /* 0x0000000000007919 */ /* 0x000e6c0000002600 */
[----:B------:R-:W2:Y:S01]  /*0030*/  S2UR UR11, SR_CTAID.X ;  /* 0x00000000000b79c3 */ /* 0x000ea20000002500 */
[----:B------:R-:W-:Y:S01]  /*0040*/  HFMA2 R16, -RZ, RZ, 0, 0 ;  /* 0x00000000ff107431 */ /* 0x000fe200000001ff */
[----:B------:R-:W3:Y:S01]  /*0050*/  LDCU.64 UR12, c[0x0][0x358] ;  /* 0x00006b00ff0c77ac */ /* 0x000ee20008000a00 */
[----:B0-----:R-:W-:-:S09]  /*0060*/  UISETP.GE.AND UP0, UPT, UR7, URZ, UPT ;  /* 0x000000ff0700728c */ /* 0x001fd2000bf06270 */
[----:B---3--:R-:W-:Y:S05]  /*0070*/  BRA.U !UP0, `(.L_x_0) ;  /* 0x0000000908007547 */ /* 0x008fea000b800000 */
[----:B------:R-:W-:Y:S01]  /*0080*/  UISETP.GE.U32.AND UP1, UPT, UR7, 0x7, UPT ;  /* 0x000000070700788c */ /* 0x000fe2000bf26070 */
[----:B------:R-:W-:Y:S01]  /*0090*/  MOV R16, RZ ;  /* 0x000000ff00107202 */ /* 0x000fe20000000f00 */
[----:B------:R-:W-:Y:S01]  /*00a0*/  UIADD3 UR6, UPT, UPT, UR7, 0x1, URZ ;  /* 0x0000000107067890 */ /* 0x000fe2000fffe0ff */
[----:B------:R-:W-:Y:S01]  /*00b0*/  MOV R15, RZ ;  /* 0x000000ff000f7202 */ /* 0x000fe20000000f00 */
[----:B--2---:R-:W-:Y:S02]  /*00c0*/  UIMAD UR8, UR11, UR7, URZ ;  /* 0x000000070b0872a4 */ /* 0x004fe4000f8e02ff */
[----:B------:R-:W-:-:S04]  /*00d0*/  ULOP3.LUT UR9, UR6, 0x7, URZ, 0xc0, !UPT ;  /* 0x0000000706097892 */ /* 0x000fc8000f8ec0ff */
[----:B------:R-:W-:Y:S01]  /*00e0*/  UISETP.NE.AND UP0, UPT, UR9, URZ, UPT ;  /* 0x000000ff0900728c */ /* 0x000fe2000bf05270 */
[----:B------:R-:W-:Y:S10]  /*00f0*/  BRA.U !UP1, `(.L_x_1) ;  /* 0x0000000109d07547 */ /* 0x000ff4000b800000 */
[----:B------:R-:W0:Y:S01]  /*0100*/  LDCU.64 UR4, c[0x0][0x388] ;  /* 0x00007100ff0477ac */ /* 0x000e220008000a00 */
[----:B------:R-:W-:Y:S02]  /*0110*/  MOV R16, RZ ;  /* 0x000000ff00107202 */ /* 0x000fe40000000f00 */
[----:B-1----:R-:W-:Y:S01]  /*0120*/  MOV R14, R0 ;  /* 0x00000000000e7202 */ /* 0x002fe20000000f00 */
[----:B------:R-:W-:-:S06]  /*0130*/  ULOP3.LUT UR10, UR6, 0xfffffff8, URZ, 0xc0, !UPT ;  /* 0xfffffff8060a7892 */ /* 0x000fcc000f8ec0ff */
[----:B------:R-:W-:Y:S01]  /*0140*/  MOV R15, UR10 ;  /* 0x0000000a000f7c02 */ /* 0x000fe20008000f00 */
[----:B0-----:R-:W-:-:S04]  /*0150*/  UIMAD.WIDE.U32 UR4, UR8, 0x4, UR4 ;  /* 0x00000004080478a5 */ /* 0x001fc8000f8e0004 */
[----:B------:R-:W-:-:S04]  /*0160*/  UIADD3 UR14, UP1, UPT, UR4, 0x10, URZ ;  /* 0x00000010040e7890 */ /* 0x000fc8000ff3e0ff */
[----:B------:R-:W-:Y:S02]  /*0170*/  UIADD3.X UR4, UPT, UPT, URZ, UR5, URZ, UP1, !UPT ;  /* 0x00000005ff047290 */ /* 0x000fe40008ffe4ff */
[----:B------:R-:W-:Y:S01]  /*0180*/  MOV R5, UR14 ;  /* 0x0000000e00057c02 */ /* 0x000fe20008000f00 */
[----:B------:R-:W-:-:S03]  /*0190*/  UIADD3 UR5, UPT, UPT, -UR10, URZ, URZ ;  /* 0x000000ff0a057290 */ /* 0x000fc6000fffe1ff */
[----:B------:R-:W-:-:S09]  /*01a0*/  MOV R3, UR4 ;  /* 0x0000000400037c02 */ /* 0x000fd20008000f00 */
.L_x_2:
[----:B------:R-:W0:Y:S01]  /*01b0*/  LDC.64 R8, c[0x0][0x398] ;  /* 0x0000e600ff087b82 */ /* 0x000e220000000a00 */
[----:B------:R-:W-:-:S05]  /*01c0*/  MOV R2, R5 ;  /* 0x0000000500027202 */ /* 0x000fca0000000f00 */
[----:B------:R-:W2:Y:S02]  /*01d0*/  LDG.E R18, desc[UR12][R2.64+-0x10] ;  /* 0xfffff00c02127981 */ /* 0x000ea4000c1e1900 */
[----:B------:R-:W1:Y:S02]  /*01e0*/  LDC R19, c[0x0][0x390] ;  /* 0x0000e400ff137b82 */ /* 0x000e640000000800 */
[----:B------:R-:W3:Y:S04]  /*01f0*/  LDG.E R20, desc[UR12][R2.64+-0xc] ;  /* 0xfffff40c02147981 */ /* 0x000ee8000c1e1900 */
[----:B------:R-:W4:Y:S04]  /*0200*/  LDG.E R22, desc[UR12][R2.64+-0x8] ;  /* 0xfffff80c02167981 */ /* 0x000f28000c1e1900 */
[----:B------:R-:W5:Y:S04]  /*0210*/  LDG.E R24, desc[UR12][R2.64+-0x4] ;  /* 0xfffffc0c02187981 */ /* 0x000f68000c1e1900 */
[----:B------:R-:W5:Y:S01]  /*0220*/  LDG.E R25, desc[UR12][R2.64] ;  /* 0x0000000c02197981 */ /* 0x000f62000c1e1900 */
[----:B0-----:R-:W-:-:S03]  /*0230*/  IMAD.WIDE R8, R14, 0x4, R8 ;  /* 0x000000040e087825 */ /* 0x001fc600078e0208 */
[----:B------:R-:W5:Y:S04]  /*0240*/  LDG.E R29, desc[UR12][R2.64+0x8] ;  /* 0x0000080c021d7981 */ /* 0x000f68000c1e1900 */
[----:B------:R0:W2:Y:S01]  /*0250*/  LDG.E R17, desc[UR12][R8.64] ;  /* 0x0000000c08117981 */ /* 0x0000a2000c1e1900 */
[----:B-1----:R-:W-:-:S05]  /*0260*/  IMAD.WIDE R26, R19, 0x4, R8 ;  /* 0x00000004131a7825 */ /* 0x002fca00078e0208 */
[----:B------:R-:W3:Y:S01]  /*0270*/  LDG.E R21, desc[UR12][R26.64] ;  /* 0x0000000c1a157981 */ /* 0x000ee2000c1e1900 */
[----:B------:R-:W-:-:S05]  /*0280*/  IMAD.WIDE R10, R19, 0x4, R26 ;  /* 0x00000004130a7825 */ /* 0x000fca00078e021a */
[----:B------:R1:W4:Y:S01]  /*0290*/  LDG.E R23, desc[UR12][R10.64] ;  /* 0x0000000c0a177981 */ /* 0x000322000c1e1900 */
[----:B------:R-:W-:-:S03]  /*02a0*/  IMAD.WIDE R12, R19, 0x4, R10 ;  /* 0x00000004130c7825 */ /* 0x000fc600078e020a */
[----:B------:R-:W5:Y:S01]  /*02b0*/  LDG.E R27, desc[UR12][R2.64+0x4] ;  /* 0x0000040c021b7981 */ /* 0x000f62000c1e1900 */
[----:B------:R-:W-:-:S03]  /*02c0*/  IMAD.WIDE R4, R19, 0x4, R12 ;  /* 0x0000000413047825 */ /* 0x000fc600078e020c */
[----:B------:R-:W5:Y:S01]  /*02d0*/  LDG.E R13, desc[UR12][R12.64] ;  /* 0x0000000c0c0d7981 */ /* 0x000f62000c1e1900 */
[----:B------:R-:W-:-:S03]  /*02e0*/  IMAD.WIDE R6, R19, 0x4, R4 ;  /* 0x0000000413067825 */ /* 0x000fc600078e0204 */
[----:B------:R1:W5:Y:S01]  /*02f0*/  LDG.E R4, desc[UR12][R4.64] ;  /* 0x0000000c04047981 */ /* 0x000362000c1e1900 */
[----:B0-----:R-:W-:-:S03]  /*0300*/  IMAD.WIDE R8, R19, 0x4, R6 ;  /* 0x0000000413087825 */ /* 0x001fc600078e0206 */
[----:B------:R0:W5:Y:S04]  /*0310*/  LDG.E R12, desc[UR12][R2.64+0xc] ;  /* 0x00000c0c020c7981 */ /* 0x000168000c1e1900 */
[----:B------:R-:W5:Y:S01]  /*0320*/  LDG.E R6, desc[UR12][R6.64] ;  /* 0x0000000c06067981 */ /* 0x000f62000c1e1900 */
[----:B-1----:R-:W-:-:S03]  /*0330*/  IMAD.WIDE R10, R19, 0x4, R8 ;  /* 0x00000004130a7825 */ /* 0x002fc600078e0208 */
[----:B------:R-:W5:Y:S04]  /*0340*/  LDG.E R26, desc[UR12][R8.64] ;  /* 0x0000000c081a7981 */ /* 0x000f68000c1e1900 */
[----:B------:R-:W5:Y:S01]  /*0350*/  LDG.E R11, desc[UR12][R10.64] ;  /* 0x0000000c0a0b7981 */ /* 0x000f62000c1e1900 */
[----:B------:R-:W-:-:S04]  /*0360*/  UIADD3 UR5, UPT, UPT, UR5, 0x8, URZ ;  /* 0x0000000805057890 */ /* 0x000fc8000fffe0ff */
[----:B------:R-:W-:Y:S01]  /*0370*/  UISETP.NE.AND UP1, UPT, UR5, URZ, UPT ;  /* 0x000000ff0500728c */ /* 0x000fe2000bf25270 */
[----:B------:R-:W-:Y:S02]  /*0380*/  IADD3 R5, P0, PT, R2, 0x20, RZ ;  /* 0x0000002002057810 */ /* 0x000fe40007f1e0ff */
[----:B------:R-:W-:Y:S02]  /*0390*/  LEA R14, R19, R14, 0x3 ;  /* 0x0000000e130e7211 */ /* 0x000fe400078e18ff */
[----:B0-----:R-:W-:Y:S01]  /*03a0*/  IADD3.X R3, PT, PT, RZ, R3, RZ, P0, !PT ;  /* 0x00000003ff037210 */ /* 0x001fe200007fe4ff */
[----:B--2---:R-:W-:-:S04]  /*03b0*/  IMAD R17, R18, R17, R16 ;  /* 0x0000001112117224 */ /* 0x004fc800078e0210 */
[----:B---3--:R-:W-:-:S04]  /*03c0*/  IMAD R17, R20, R21, R17 ;  /* 0x0000001514117224 */ /* 0x008fc800078e0211 */
[----:B----4-:R-:W-:-:S04]  /*03d0*/  IMAD R17, R22, R23, R17 ;  /* 0x0000001716117224 */ /* 0x010fc800078e0211 */
[----:B-----5:R-:W-:-:S04]  /*03e0*/  IMAD R13, R24, R13, R17 ;  /* 0x0000000d180d7224 */ /* 0x020fc800078e0211 */
[----:B------:R-:W-:-:S04]  /*03f0*/  IMAD R4, R25, R4, R13 ;  /* 0x0000000419047224 */ /* 0x000fc800078e020d */
[----:B------:R-:W-:-:S04]  /*0400*/  IMAD R4, R27, R6, R4 ;  /* 0x000000061b047224 */ /* 0x000fc800078e0204 */
[----:B------:R-:W-:-:S04]  /*0410*/  IMAD R4, R29, R26, R4 ;  /* 0x0000001a1d047224 */ /* 0x000fc800078e0204 */
[----:B------:R-:W-:Y:S01]  /*0420*/  IMAD R16, R12, R11, R4 ;  /* 0x0000000b0c107224 */ /* 0x000fe200078e0204 */
[----:B------:R-:W-:Y:S06]  /*0430*/  BRA.U UP1, `(.L_x_2) ;  /* 0xfffffffd015c7547 */ /* 0x000fec000b83ffff */
.L_x_1:
[----:B------:R-:W-:Y:S05]  /*0440*/  BRA.U !UP0, `(.L_x_0) ;  /* 0x00000005080c7547 */ /* 0x000fea000b800000 */
[----:B------:R-:W-:Y:S02]  /*0450*/  UISETP.GE.U32.AND UP0, UPT, UR9, 0x4, UPT ;  /* 0x000000040900788c */ /* 0x000fe4000bf06070 */
[----:B------:R-:W-:-:S07]  /*0460*/  ULOP3.LUT UP1, UR6, UR6, 0x3, URZ, 0xc0, !UPT ;  /* 0x0000000306067892 */ /* 0x000fce000f82c0ff */
[----:B------:R-:W-:Y:S05]  /*0470*/  BRA.U !UP0, `(.L_x_3) ;  /* 0x0000000108707547 */ /* 0x000fea000b800000 */
[----:B------:R-:W1:Y:S01]  /*0480*/  LDC R13, c[0x0][0x390] ;  /* 0x0000e400ff0d7b82 */ /* 0x000e620000000800 */
[C---:B------:R-:W-:Y:S02]  /*0490*/  IADD3 R9, PT, PT, R15.reuse, UR8, RZ ;  /* 0x000000080f097c10 */ /* 0x040fe4000fffe0ff */
[----:B------:R-:W-:-:S05]  /*04a0*/  IADD3 R10, P0, PT, R15, UR8, RZ ;  /* 0x000000080f0a7c10 */ /* 0x000fca000ff1e0ff */
[----:B------:R-:W0:Y:S08]  /*04b0*/  LDC.64 R6, c[0x0][0x398] ;  /* 0x0000e600ff067b82 */ /* 0x000e300000000a00 */
[----:B------:R-:W2:Y:S08]  /*04c0*/  LDC.64 R4, c[0x0][0x388] ;  /* 0x0000e200ff047b82 */ /* 0x000eb00000000a00 */
[----:B------:R-:W3:Y:S01]  /*04d0*/  LDC.64 R2, c[0x0][0x388] ;  /* 0x0000e200ff027b82 */ /* 0x000ee20000000a00 */
[----:B-1----:R-:W-:-:S04]  /*04e0*/  IMAD R11, R15, R13, R0 ;  /* 0x0000000d0f0b7224 */ /* 0x002fc800078e0200 */
[----:B0-----:R-:W-:Y:S01]  /*04f0*/  IMAD.WIDE R6, R11, 0x4, R6 ;  /* 0x000000040b067825 */ /* 0x001fe200078e0206 */
[----:B------:R-:W-:-:S03]  /*0500*/  IADD3.X R11, PT, PT, RZ, RZ, RZ, P0, !PT ;  /* 0x000000ffff0b7210 */ /* 0x000fc600007fe4ff */
[----:B--2---:R-:W-:-:S04]  /*0510*/  IMAD.WIDE.U32 R4, R9, 0x4, R4 ;  /* 0x0000000409047825 */ /* 0x004fc800078e0004 */
[----:B------:R-:W-:Y:S02]  /*0520*/  IMAD.WIDE R8, R13, 0x4, R6 ;  /* 0x000000040d087825 */ /* 0x000fe400078e0206 */
[----:B------:R-:W2:Y:S01]  /*0530*/  LDG.E R5, desc[UR12][R4.64] ;  /* 0x0000000c04057981 */ /* 0x000ea2000c1e1900 */
[----:B---3--:R-:W-:-:S03]  /*0540*/  LEA R2, P0, R10, R2, 0x2 ;  /* 0x000000020a027211 */ /* 0x008fc600078010ff */
[----:B------:R-:W2:Y:S01]  /*0550*/  LDG.E R6, desc[UR12][R6.64] ;  /* 0x0000000c06067981 */ /* 0x000ea2000c1e1900 */
[----:B------:R-:W-:Y:S01]  /*0560*/  LEA.HI.X R3, R10, R3, R11, 0x2, P0 ;  /* 0x000000030a037211 */ /* 0x000fe200000f140b */
[C---:B------:R-:W-:Y:S02]  /*0570*/  IMAD.WIDE R10, R13.reuse, 0x4, R8 ;  /* 0x000000040d0a7825 */ /* 0x040fe400078e0208 */
[----:B------:R-:W3:Y:S04]  /*0580*/  LDG.E R8, desc[UR12][R8.64] ;  /* 0x0000000c08087981 */ /* 0x000ee8000c1e1900 */
[----:B------:R-:W3:Y:S01]  /*0590*/  LDG.E R14, desc[UR12][R2.64+0x4] ;  /* 0x0000040c020e7981 */ /* 0x000ee2000c1e1900 */
[----:B------:R-:W-:-:S03]  /*05a0*/  IMAD.WIDE R12, R13, 0x4, R10 ;  /* 0x000000040d0c7825 */ /* 0x000fc600078e020a */
[----:B------:R-:W4:Y:S04]  /*05b0*/  LDG.E R10, desc[UR12][R10.64] ;  /* 0x0000000c0a0a7981 */ /* 0x000f28000c1e1900 */
[----:B------:R-:W4:Y:S04]  /*05c0*/  LDG.E R18, desc[UR12][R2.64+0x8] ;  /* 0x0000080c02127981 */ /* 0x000f28000c1e1900 */
[----:B------:R-:W5:Y:S04]  /*05d0*/  LDG.E R12, desc[UR12][R12.64] ;  /* 0x0000000c0c0c7981 */ /* 0x000f68000c1e1900 */
[----:B------:R-:W5:Y:S01]  /*05e0*/  LDG.E R20, desc[UR12][R2.64+0xc] ;  /* 0x00000c0c02147981 */ /* 0x000f62000c1e1900 */
[----:B------:R-:W-:Y:S01]  /*05f0*/  IADD3 R15, PT, PT, R15, 0x4, RZ ;  /* 0x000000040f0f7810 */ /* 0x000fe20007ffe0ff */
[----:B--2---:R-:W-:-:S04]  /*0600*/  IMAD R5, R5, R6, R16 ;  /* 0x0000000605057224 */ /* 0x004fc800078e0210 */
[----:B---3--:R-:W-:-:S04]  /*0610*/  IMAD R5, R14, R8, R5 ;  /* 0x000000080e057224 */ /* 0x008fc800078e0205 */
[----:B----4-:R-:W-:-:S04]  /*0620*/  IMAD R5, R18, R10, R5 ;  /* 0x0000000a12057224 */ /* 0x010fc800078e0205 */
[----:B-----5:R-:W-:-:S07]  /*0630*/  IMAD R16, R20, R12, R5 ;  /* 0x0000000c14107224 */ /* 0x020fce00078e0205 */
.L_x_3:
[----:B------:R-:W-:Y:S05]  /*0640*/  BRA.U !UP1, `(.L_x_0) ;  /* 0x00000001098c7547 */ /* 0x000fea000b800000 */
[----:B------:R-:W-:Y:S02]  /*0650*/  UISETP.NE.AND UP0, UPT, UR6, 0x1, UPT ;  /* 0x000000010600788c */ /* 0x000fe4000bf05270 */
[----:B------:R-:W-:-:S04]  /*0660*/  ULOP3.LUT UR4, UR7, 0x1, URZ, 0xc0, !UPT ;  /* 0x0000000107047892 */ /* 0x000fc8000f8ec0ff */
[----:B------:R-:W-:-:S03]  /*0670*/  UISETP.NE.U32.AND UP1, UPT, UR4, 0x1, UPT ;  /* 0x000000010400788c */ /* 0x000fc6000bf25070 */
[----:B------:R-:W-:Y:S08]  /*0680*/  BRA.U !UP0, `(.L_x_4) ;  /* 0x0000000108507547 */ /* 0x000ff0000b800000 */
[----:B------:R-:W1:Y:S01]  /*0690*/  LDC R9, c[0x0][0x390] ;  /* 0x0000e400ff097b82 */ /* 0x000e620000000800 */
[C---:B------:R-:W-:Y:S02]  /*06a0*/  IADD3 R7, PT, PT, R15.reuse, UR8, RZ ;  /* 0x000000080f077c10 */ /* 0x040fe4000fffe0ff */
[----:B------:R-:W-:-:S05]  /*06b0*/  IADD3 R8, P0, PT, R15, UR8, RZ ;  /* 0x000000080f087c10 */ /* 0x000fca000ff1e0ff */
[----:B------:R-:W0:Y:S08]  /*06c0*/  LDC.64 R2, c[0x0][0x388] ;  /* 0x0000e200ff027b82 */ /* 0x000e300000000a00 */
[----:B------:R-:W2:Y:S08]  /*06d0*/  LDC.64 R4, c[0x0][0x398] ;  /* 0x0000e600ff047b82 */ /* 0x000eb00000000a00 */
[----:B------:R-:W3:Y:S01]  /*06e0*/  LDC.64 R12, c[0x0][0x388] ;  /* 0x0000e200ff0c7b82 */ /* 0x000ee20000000a00 */
[----:B-1----:R-:W-:-:S02]  /*06f0*/  IMAD R11, R15, R9, R0 ;  /* 0x000000090f0b7224 */ /* 0x002fc400078e0200 */
[----:B0-----:R-:W-:Y:S01]  /*0700*/  IMAD.WIDE.U32 R2, R7, 0x4, R2 ;  /* 0x0000000407027825 */ /* 0x001fe200078e0002 */
[----:B------:R-:W-:-:S05]  /*0710*/  IADD3.X R7, PT, PT, RZ, RZ, RZ, P0, !PT ;  /* 0x000000ffff077210 */ /* 0x000fca00007fe4ff */
[----:B------:R-:W4:Y:S01]  /*0720*/  LDG.E R3, desc[UR12][R2.64] ;  /* 0x0000000c02037981 */ /* 0x000f22000c1e1900 */
[----:B--2---:R-:W-:Y:S01]  /*0730*/  IMAD.WIDE R4, R11, 0x4, R4 ;  /* 0x000000040b047825 */ /* 0x004fe200078e0204 */
[----:B---3--:R-:W-:-:S04]  /*0740*/  LEA R6, P0, R8, R12, 0x2 ;  /* 0x0000000c08067211 */ /* 0x008fc800078010ff */
[----:B------:R-:W-:Y:S01]  /*0750*/  LEA.HI.X R7, R8, R13, R7, 0x2, P0 ;  /* 0x0000000d08077211 */ /* 0x000fe200000f1407 */
[----:B------:R-:W-:Y:S02]  /*0760*/  IMAD.WIDE R8, R9, 0x4, R4 ;  /* 0x0000000409087825 */ /* 0x000fe400078e0204 */
[----:B------:R-:W4:Y:S04]  /*0770*/  LDG.E R4, desc[UR12][R4.64] ;  /* 0x0000000c04047981 */ /* 0x000f28000c1e1900 */
[----:B------:R-:W2:Y:S04]  /*0780*/  LDG.E R7, desc[UR12][R6.64+0x4] ;  /* 0x0000040c06077981 */ /* 0x000ea8000c1e1900 */
[----:B------:R-:W2:Y:S01]  /*0790*/  LDG.E R8, desc[UR12][R8.64] ;  /* 0x0000000c08087981 */ /* 0x000ea2000c1e1900 */
[----:B------:R-:W-:Y:S01]  /*07a0*/  IADD3 R15, PT, PT, R15, 0x2, RZ ;  /* 0x000000020f0f7810 */ /* 0x000fe20007ffe0ff */
[----:B----4-:R-:W-:-:S04]  /*07b0*/  IMAD R16, R3, R4, R16 ;  /* 0x0000000403107224 */ /* 0x010fc800078e0210 */
[----:B--2---:R-:W-:-:S07]  /*07c0*/  IMAD R16, R7, R8, R16 ;  /* 0x0000000807107224 */ /* 0x004fce00078e0210 */
.L_x_4:
[----:B------:R-:W-:Y:S05]  /*07d0*/  BRA.U !UP1, `(.L_x_0) ;  /* 0x0000000109287547 */ /* 0x000fea000b800000 */
[----:B------:R-:W0:Y:S01]  /*07e0*/  LDC.64 R2, c[0x0][0x388] ;  /* 0x0000e200ff027b82 */ /* 0x000e220000000a00 */
[----:B------:R-:W1:Y:S01]  /*07f0*/  LDCU UR4, c[0x0][0x390] ;  /* 0x00007200ff0477ac */ /* 0x000e620008000800 */
[----:B------:R-:W-:-:S06]  /*0800*/  IADD3 R7, PT, PT, R15, UR8, RZ ;  /* 0x000000080f077c10 */ /* 0x000fcc000fffe0ff */
[----:B------:R-:W2:Y:S01]  /*0810*/  LDC.64 R4, c[0x0][0x398] ;  /* 0x0000e600ff047b82 */ /* 0x000ea20000000a00 */
[----:B-1----:R-:W-:Y:S02]  /*0820*/  IMAD R15, R15, UR4, R0 ;  /* 0x000000040f0f7c24 */ /* 0x002fe4000f8e0200 */
[----:B0-----:R-:W-:-:S06]  /*0830*/  IMAD.WIDE.U32 R2, R7, 0x4, R2 ;  /* 0x0000000407027825 */ /* 0x001fcc00078e0002 */
[----:B------:R-:W3:Y:S01]  /*0840*/  LDG.E R3, desc[UR12][R2.64] ;  /* 0x0000000c02037981 */ /* 0x000ee2000c1e1900 */
[----:B--2---:R-:W-:-:S06]  /*0850*/  IMAD.WIDE R4, R15, 0x4, R4 ;  /* 0x000000040f047825 */ /* 0x004fcc00078e0204 */
[----:B------:R-:W3:Y:S02]  /*0860*/  LDG.E R4, desc[UR12][R4.64] ;  /* 0x0000000c04047981 */ /* 0x000ee4000c1e1900 */
[----:B---3--:R-:W-:-:S07]  /*0870*/  IMAD R16, R3, R4, R16 ;  /* 0x0000000403107224 */ /* 0x008fce00078e0210 */
.L_x_0:
[----:B------:R-:W1:Y:S08]  /*0880*/  LDC R5, c[0x0][0x3a0] ;  /* 0x0000e800ff057b82 */ /* 0x000e700000000800 */
[----:B------:R-:W0:Y:S01]  /*0890*/  LDC.64 R2, c[0x0][0x3a8] ;  /* 0x0000ea00ff027b82 */ /* 0x000e220000000a00 */
[----:B-12---:R-:W-:-:S04]  /*08a0*/  IMAD R5, R5, UR11, R0 ;  /* 0x0000000b05057c24 */ /* 0x006fc8000f8e0200 */
[----:B0-----:R-:W-:-:S05]  /*08b0*/  IMAD.WIDE R2, R5, 0x4, R2 ;  /* 0x0000000405027825 */ /* 0x001fca00078e0202 */
[----:B------:R-:W-:Y:S01]  /*08c0*/  STG.E desc[UR12][R2.64], R16 ;  /* 0x0000001002007986 */ /* 0x000fe2000c10190c */
[----:B------:R-:W-:Y:S05]  /*08d0*/  EXIT ;  /* 0x000000000000794d */ /* 0x000fea0003800000 */
.L_x_5:
[----:B------:R-:W-:-:S00]  /*08e0*/  BRA `(.L_x_5) ;  /* 0xfffffffc00fc7947 */ /* 0x000fc0000383ffff */
[----:B------:R-:W-:-:S00]  /*08f0*/  NOP ;  /* 0x0000000000007918 */ /* 0x000fc00000000000 */
        /* <DEDUP_REMOVED lines=8> */
.L_x_6:


//--------------------- .nv.shared.reserved.0     --------------------------
	.section	.nv.shared.reserved.0,"aw",@nobits
	.weak		__nv_reservedSMEM_offset_0_alias
	.size		__nv_reservedSMEM_offset_0_alias, 0, 64
	.other		__nv_reservedSMEM_offset_0_alias,@"STO_CUDA_RESERVED_SHARED STV_DEFAULT"
__nv_reservedSMEM_offset_0_alias:
	.zero		0
	.zero		64


//--------------------- .nv.constant0._Z13matrixProduct6MatrixS_S_ --------------------------
	.section	.nv.constant0._Z13matrixProduct6MatrixS_S_,"a",@progbits
	.sectionflags	@""
	.align	4
.nv.constant0._Z13matrixProduct6MatrixS_S_:
	.zero		944


//--------------------- SYMBOLS --------------------------

	.type		.nv.reservedSmem.offset0,@object
	.size		.nv.reservedSmem.offset0,0x4
